//
// Generated by NVIDIA NVVM Compiler
//
// Compiler Build ID: CL-36424714
// Cuda compilation tools, release 13.0, V13.0.88
// Based on NVVM 20.0.0
//

.version 9.0
.target sm_100
.address_size 64

	// .globl	_Z8MultiplyPfS_S_

.visible .entry _Z8MultiplyPfS_S_(
	.param .u64 .ptr .align 1 _Z8MultiplyPfS_S__param_0,
	.param .u64 .ptr .align 1 _Z8MultiplyPfS_S__param_1,
	.param .u64 .ptr .align 1 _Z8MultiplyPfS_S__param_2
)
{
	.reg .pred 	%p<2>;
	.reg .b32 	%r<18>;
	.reg .b32 	%f<52>;
	.reg .b64 	%rd<21>;

	ld.param.u64 	%rd6, [_Z8MultiplyPfS_S__param_0];
	ld.param.u64 	%rd7, [_Z8MultiplyPfS_S__param_1];
	ld.param.u64 	%rd5, [_Z8MultiplyPfS_S__param_2];
	cvta.to.global.u64 	%rd8, %rd7;
	cvta.to.global.u64 	%rd9, %rd6;
	mov.u32 	%r8, %ctaid.y;
	mov.u32 	%r9, %ntid.y;
	mov.u32 	%r10, %tid.y;
	mad.lo.s32 	%r1, %r8, %r9, %r10;
	mov.u32 	%r11, %ctaid.x;
	mov.u32 	%r12, %ntid.x;
	mov.u32 	%r13, %tid.x;
	mad.lo.s32 	%r2, %r11, %r12, %r13;
	mul.wide.u32 	%rd10, %r9, %r8;
	cvt.u64.u32 	%rd11, %r10;
	add.s64 	%rd12, %rd10, %rd11;
	shl.b64 	%rd13, %rd12, 11;
	add.s64 	%rd14, %rd13, %rd9;
	add.s64 	%rd20, %rd14, 32;
	add.s64 	%rd2, %rd8, 16384;
	mov.f32 	%f51, 0f00000000;
	mov.b32 	%r17, 0;
	mov.u32 	%r16, %r2;
$L__BB0_1:
	mul.wide.s32 	%rd15, %r16, 4;
	add.s64 	%rd16, %rd2, %rd15;
	ld.global.f32 	%f4, [%rd20+-32];
	ld.global.f32 	%f5, [%rd16+-16384];
	fma.rn.f32 	%f6, %f4, %f5, %f51;
	ld.global.f32 	%f7, [%rd20+-28];
	ld.global.f32 	%f8, [%rd16+-14336];
	fma.rn.f32 	%f9, %f7, %f8, %f6;
	ld.global.f32 	%f10, [%rd20+-24];
	ld.global.f32 	%f11, [%rd16+-12288];
	fma.rn.f32 	%f12, %f10, %f11, %f9;
	ld.global.f32 	%f13, [%rd20+-20];
	ld.global.f32 	%f14, [%rd16+-10240];
	fma.rn.f32 	%f15, %f13, %f14, %f12;
	ld.global.f32 	%f16, [%rd20+-16];
	ld.global.f32 	%f17, [%rd16+-8192];
	fma.rn.f32 	%f18, %f16, %f17, %f15;
	ld.global.f32 	%f19, [%rd20+-12];
	ld.global.f32 	%f20, [%rd16+-6144];
	fma.rn.f32 	%f21, %f19, %f20, %f18;
	ld.global.f32 	%f22, [%rd20+-8];
	ld.global.f32 	%f23, [%rd16+-4096];
	fma.rn.f32 	%f24, %f22, %f23, %f21;
	ld.global.f32 	%f25, [%rd20+-4];
	ld.global.f32 	%f26, [%rd16+-2048];
	fma.rn.f32 	%f27, %f25, %f26, %f24;
	ld.global.f32 	%f28, [%rd20];
	ld.global.f32 	%f29, [%rd16];
	fma.rn.f32 	%f30, %f28, %f29, %f27;
	ld.global.f32 	%f31, [%rd20+4];
	ld.global.f32 	%f32, [%rd16+2048];
	fma.rn.f32 	%f33, %f31, %f32, %f30;
	ld.global.f32 	%f34, [%rd20+8];
	ld.global.f32 	%f35, [%rd16+4096];
	fma.rn.f32 	%f36, %f34, %f35, %f33;
	ld.global.f32 	%f37, [%rd20+12];
	ld.global.f32 	%f38, [%rd16+6144];
	fma.rn.f32 	%f39, %f37, %f38, %f36;
	ld.global.f32 	%f40, [%rd20+16];
	ld.global.f32 	%f41, [%rd16+8192];
	fma.rn.f32 	%f42, %f40, %f41, %f39;
	ld.global.f32 	%f43, [%rd20+20];
	ld.global.f32 	%f44, [%rd16+10240];
	fma.rn.f32 	%f45, %f43, %f44, %f42;
	ld.global.f32 	%f46, [%rd20+24];
	ld.global.f32 	%f47, [%rd16+12288];
	fma.rn.f32 	%f48, %f46, %f47, %f45;
	ld.global.f32 	%f49, [%rd20+28];
	ld.global.f32 	%f50, [%rd16+14336];
	fma.rn.f32 	%f51, %f49, %f50, %f48;
	add.s32 	%r17, %r17, 16;
	add.s64 	%rd20, %rd20, 64;
	add.s32 	%r16, %r16, 8192;
	setp.ne.s32 	%p1, %r17, 512;
	@%p1 bra 	$L__BB0_1;
	cvta.to.global.u64 	%rd17, %rd5;
	shl.b32 	%r14, %r1, 9;
	add.s32 	%r15, %r14, %r2;
	mul.wide.s32 	%rd18, %r15, 4;
	add.s64 	%rd19, %rd17, %rd18;
	st.global.f32 	[%rd19], %f51;
	ret;

}


// ===== COMPILED SASS (sm_100) =====

	.target	sm_100

	.elftype	@"ET_EXEC"


//--------------------- .note.nv.tkinfo           --------------------------
	.section	.note.nv.tkinfo,"",@"SHT_NOTE"
	.sectionflags	@"SHF_NOTE_NV_TKINFO"
	.tkinfo
        /*0018*/ 	.word	0x00000002
        /*0030*/ 	.string	""
        /*0030*/ 	.string	"ptxas"
        /*0030*/ 	.string	"Cuda compilation tools, release 13.0, V13.0.88"
        /*0030*/ 	.string	"Build cuda_13.0.r13.0/compiler.36424714_0"
        /*0030*/ 	.string	"-arch sm_100 -m 64 "



//--------------------- .note.nv.cuinfo           --------------------------
	.section	.note.nv.cuinfo,"",@"SHT_NOTE"
	.sectionflags	@"SHF_NOTE_NV_CUINFO"
        /*0018*/ 	.short	0x0002
        /*001a*/ 	.short	0x0064
        /*001c*/ 	.short	0x0082
	.zero		2


//--------------------- .nv.info                  --------------------------
	.section	.nv.info,"",@"SHT_CUDA_INFO"
	.align	4


	//----- nvinfo : EIATTR_REGCOUNT
	.align		4
        /*0000*/ 	.byte	0x04, 0x2f
        /*0002*/ 	.short	(.L_1 - .L_0)
	.align		4
.L_0:
        /*0004*/ 	.word	index@(_Z8MultiplyPfS_S_)
        /*0008*/ 	.word	0x0000001f


	//----- nvinfo : EIATTR_FRAME_SIZE
	.align		4
.L_1:
        /*000c*/ 	.byte	0x04, 0x11
        /*000e*/ 	.short	(.L_3 - .L_2)
	.align		4
.L_2:
        /*0010*/ 	.word	index@(_Z8MultiplyPfS_S_)
        /*0014*/ 	.word	0x00000000


	//----- nvinfo : EIATTR_MIN_STACK_SIZE
	.align		4
.L_3:
        /*0018*/ 	.byte	0x04, 0x12
        /*001a*/ 	.short	(.L_5 - .L_4)
	.align		4
.L_4:
        /*001c*/ 	.word	index@(_Z8MultiplyPfS_S_)
        /*0020*/ 	.word	0x00000000
.L_5:


//--------------------- .nv.compat                --------------------------
	.section	.nv.compat,"",@"SHT_CUDA_COMPAT_INFO"
	.align	4
        /*0000*/ 	.byte	0x02, 0x09, 0x00, 0x00, 0x02, 0x02, 0x01, 0x00, 0x02, 0x05, 0x05, 0x00, 0x03, 0x07, 0x01, 0x01
        /*0010*/ 	.byte	0x02, 0x03, 0x00, 0x00, 0x02, 0x06, 0x01, 0x00, 0x04, 0x0b, 0x08, 0x00, 0x09, 0x00, 0x00, 0x00
        /*0020*/ 	.byte	0x00, 0x00, 0x00, 0x00


//--------------------- .nv.info._Z8MultiplyPfS_S_ --------------------------
	.section	.nv.info._Z8MultiplyPfS_S_,"",@"SHT_CUDA_INFO"
	.sectionflags	@""
	.align	4


	//----- nvinfo : EIATTR_CUDA_API_VERSION
	.align		4
        /*0000*/ 	.byte	0x04, 0x37
        /*0002*/ 	.short	(.L_7 - .L_6)
.L_6:
        /*0004*/ 	.word	0x00000082


	//----- nvinfo : EIATTR_KPARAM_INFO
	.align		4
.L_7:
        /*0008*/ 	.byte	0x04, 0x17
        /*000a*/ 	.short	(.L_9 - .L_8)
.L_8:
        /*000c*/ 	.word	0x00000000
        /*0010*/ 	.short	0x0002
        /*0012*/ 	.short	0x0010
        /*0014*/ 	.byte	0x00, 0xf5, 0x21, 0x00


	//----- nvinfo : EIATTR_KPARAM_INFO
	.align		4
.L_9:
        /*0018*/ 	.byte	0x04, 0x17
        /*001a*/ 	.short	(.L_11 - .L_10)
.L_10:
        /*001c*/ 	.word	0x00000000
        /*0020*/ 	.short	0x0001
        /*0022*/ 	.short	0x0008
        /*0024*/ 	.byte	0x00, 0xf5, 0x21, 0x00


	//----- nvinfo : EIATTR_KPARAM_INFO
	.align		4
.L_11:
        /*0028*/ 	.byte	0x04, 0x17
        /*002a*/ 	.short	(.L_13 - .L_12)
.L_12:
        /*002c*/ 	.word	0x00000000
        /*0030*/ 	.short	0x0000
        /*0032*/ 	.short	0x0000
        /*0034*/ 	.byte	0x00, 0xf5, 0x21, 0x00


	//----- nvinfo : EIATTR_SPARSE_MMA_MASK
	.align		4
.L_13:
        /*0038*/ 	.byte	0x03, 0x50
        /*003a*/ 	.short	0x0000


	//----- nvinfo : EIATTR_MAXREG_COUNT
	.align		4
        /*003c*/ 	.byte	0x03, 0x1b
        /*003e*/ 	.short	0x00ff


	//----- nvinfo : EIATTR_MERCURY_ISA_VERSION
	.align		4
        /*0040*/ 	.byte	0x03, 0x5f
        /*0042*/ 	.short	0x0101


	//----- nvinfo : EIATTR_VRC_CTA_INIT_COUNT
	.align		4
        /*0044*/ 	.byte	0x02, 0x4a
	.zero		1
	.zero		1


	//----- nvinfo : EIATTR_EXIT_INSTR_OFFSETS
	.align		4
        /*0048*/ 	.byte	0x04, 0x1c
        /*004a*/ 	.short	(.L_15 - .L_14)


	//   ....[0]....
.L_14:
        /*004c*/ 	.word	0x00000540


	//----- nvinfo : EIATTR_CBANK_PARAM_SIZE
	.align		4
.L_15:
        /*0050*/ 	.byte	0x03, 0x19
        /*0052*/ 	.short	0x0018


	//----- nvinfo : EIATTR_PARAM_CBANK
	.align		4
        /*0054*/ 	.byte	0x04, 0x0a
        /*0056*/ 	.short	(.L_17 - .L_16)
	.align		4
.L_16:
        /*0058*/ 	.word	index@(.nv.constant0._Z8MultiplyPfS_S_)
        /*005c*/ 	.short	0x0380
        /*005e*/ 	.short	0x0018


	//----- nvinfo : EIATTR_SW_WAR
	.align		4
.L_17:
        /*0060*/ 	.byte	0x04, 0x36
        /*0062*/ 	.short	(.L_19 - .L_18)
.L_18:
        /*0064*/ 	.word	0x00000008
.L_19:


//--------------------- .nv.callgraph             --------------------------
	.section	.nv.callgraph,"",@"SHT_CUDA_CALLGRAPH"
	.align	4
	.sectionentsize	8
	.align		4
        /*0000*/ 	.word	0x00000000
	.align		4
        /*0004*/ 	.word	0xffffffff
	.align		4
        /*0008*/ 	.word	0x00000000
	.align		4
        /*000c*/ 	.word	0xfffffffe
	.align		4
        /*0010*/ 	.word	0x00000000
	.align		4
        /*0014*/ 	.word	0xfffffffd
	.align		4
        /*0018*/ 	.word	0x00000000
	.align		4
        /*001c*/ 	.word	0xfffffffc


//--------------------- .text._Z8MultiplyPfS_S_   --------------------------
	.section	.text._Z8MultiplyPfS_S_,"ax",@progbits
	.align	128
        .global         _Z8MultiplyPfS_S_
        .type           _Z8MultiplyPfS_S_,@function
        .size           _Z8MultiplyPfS_S_,(.L_x_2 - _Z8MultiplyPfS_S_)
        .other          _Z8MultiplyPfS_S_,@"STO_CUDA_ENTRY STV_DEFAULT"
_Z8MultiplyPfS_S_:
.text._Z8MultiplyPfS_S_:
[----:B------:R-:W-:Y:S01]  /*0000*/  LDC R1, c[0x0][0x37c] ;  /* 0x0000df00ff017b82 */ /* 0x000fe20000000800 */
[----:B------:R-:W0:Y:S07]  /*0010*/  S2R R2, SR_TID.Y ;  /* 0x0000000000027919 */ /* 0x000e2e0000002200 */
[----:B------:R-:W0:Y:S01]  /*0020*/  S2UR UR4, SR_CTAID.Y ;  /* 0x00000000000479c3 */ /* 0x000e220000002600 */
[----:B------:R-:W1:Y:S01]  /*0030*/  LDCU.128 UR12, c[0x0][0x380] ;  /* 0x00007000ff0c77ac */ /* 0x000e620008000c00 */
[----:B------:R-:W-:Y:S01]  /*0040*/  HFMA2 R3, -RZ, RZ, 0, 0 ;  /* 0x00000000ff037431 */ /* 0x000fe200000001ff */
[----:B------:R-:W2:Y:S01]  /*0050*/  S2R R9, SR_TID.X ;  /* 0x0000000000097919 */ /* 0x000ea20000002100 */
[----:B------:R-:W-:Y:S01]  /*0060*/  MOV R14, RZ ;  /* 0x000000ff000e7202 */ /* 0x000fe20000000f00 */
[----:B------:R-:W3:Y:S03]  /*0070*/  LDCU.64 UR8, c[0x0][0x358] ;  /* 0x00006b00ff0877ac */ /* 0x000ee60008000a00 */
[----:B------:R-:W0:Y:S08]  /*0080*/  LDC R7, c[0x0][0x364] ;  /* 0x0000d900ff077b82 */ /* 0x000e300000000800 */
[----:B------:R-:W2:Y:S01]  /*0090*/  S2UR UR6, SR_CTAID.X ;  /* 0x00000000000679c3 */ /* 0x000ea20000002500 */
[----:B-1----:R-:W-:-:S07]  /*00a0*/  UIADD3 UR5, UP0, UPT, UR14, 0x4000, URZ ;  /* 0x000040000e057890 */ /* 0x002fce000ff1e0ff */
[----:B------:R-:W2:Y:S01]  /*00b0*/  LDC R0, c[0x0][0x360] ;  /* 0x0000d800ff007b82 */ /* 0x000ea20000000800 */
[----:B0-----:R-:W-:-:S04]  /*00c0*/  IMAD.WIDE.U32 R4, R7, UR4, R2 ;  /* 0x0000000407047c25 */ /* 0x001fc8000f8e0002 */
[----:B------:R-:W-:Y:S01]  /*00d0*/  IMAD R7, R7, UR4, R2 ;  /* 0x0000000407077c24 */ /* 0x000fe2000f8e0202 */
[----:B------:R-:W-:Y:S01]  /*00e0*/  LEA R8, P0, R4, UR12, 0xb ;  /* 0x0000000c04087c11 */ /* 0x000fe2000f8058ff */
[----:B------:R-:W-:-:S03]  /*00f0*/  UMOV UR4, URZ ;  /* 0x000000ff00047c82 */ /* 0x000fc60008000000 */
[----:B------:R-:W-:Y:S02]  /*0100*/  IADD3 R8, P1, PT, R8, 0x20, RZ ;  /* 0x0000002008087810 */ /* 0x000fe40007f3e0ff */
[----:B------:R-:W-:-:S04]  /*0110*/  LEA.HI.X R5, R4, UR13, R5, 0xb, P0 ;  /* 0x0000000d04057c11 */ /* 0x000fc800080f5c05 */
[----:B------:R-:W-:Y:S01]  /*0120*/  IADD3.X R5, PT, PT, RZ, R5, RZ, P1, !PT ;  /* 0x00000005ff057210 */ /* 0x000fe20000ffe4ff */
[----:B--2---:R-:W-:Y:S01]  /*0130*/  IMAD R0, R0, UR6, R9 ;  /* 0x0000000600007c24 */ /* 0x004fe2000f8e0209 */
[----:B------:R-:W-:-:S04]  /*0140*/  UIADD3.X UR6, UPT, UPT, URZ, UR15, URZ, UP0, !UPT ;  /* 0x0000000fff067290 */ /* 0x000fc800087fe4ff */
[----:B---3--:R-:W-:-:S08]  /*0150*/  MOV R6, R0 ;  /* 0x0000000000067202 */ /* 0x008fd00000000f00 */
.L_x_0:
[----:B------:R-:W-:Y:S02]  /*0160*/  MOV R2, UR5 ;  /* 0x0000000500027c02 */ /* 0x000fe40008000f00 */
[----:B------:R-:W-:Y:S02]  /*0170*/  MOV R3, UR6 ;  /* 0x0000000600037c02 */ /* 0x000fe40008000f00 */
[----:B------:R-:W-:Y:S01]  /*0180*/  MOV R4, R8 ;  /* 0x0000000800047202 */ /* 0x000fe20000000f00 */
[----:B------:R-:W-:-:S04]  /*0190*/  IMAD.WIDE R2, R6, 0x4, R2 ;  /* 0x0000000406027825 */ /* 0x000fc800078e0202 */
[----:B------:R-:W2:Y:S04]  /*01a0*/  LDG.E R15, desc[UR8][R4.64+-0x20] ;  /* 0xffffe008040f7981 */ /* 0x000ea8000c1e1900 */
[----:B------:R-:W2:Y:S04]  /*01b0*/  LDG.E R16, desc[UR8][R2.64+-0x4000] ;  /* 0xffc0000802107981 */ /* 0x000ea8000c1e1900 */
[----:B------:R-:W3:Y:S04]  /*01c0*/  LDG.E R24, desc[UR8][R4.64+-0x1c] ;  /* 0xffffe40804187981 */ /* 0x000ee8000c1e1900 */
[----:B------:R-:W3:Y:S04]  /*01d0*/  LDG.E R25, desc[UR8][R2.64+-0x3800] ;  /* 0xffc8000802197981 */ /* 0x000ee8000c1e1900 */
[----:B------:R-:W4:Y:S04]  /*01e0*/  LDG.E R19, desc[UR8][R4.64+-0x18] ;  /* 0xffffe80804137981 */ /* 0x000f28000c1e1900 */
[----:B------:R-:W4:Y:S04]  /*01f0*/  LDG.E R18, desc[UR8][R2.64+-0x3000] ;  /* 0xffd0000802127981 */ /* 0x000f28000c1e1900 */
[----:B------:R-:W5:Y:S04]  /*0200*/  LDG.E R20, desc[UR8][R4.64+-0x14] ;  /* 0xffffec0804147981 */ /* 0x000f68000c1e1900 */
        /* <DEDUP_REMOVED lines=11> */
[----:B------:R-:W5:Y:S01]  /*02c0*/  LDG.E R26, desc[UR8][R4.64+0x1c] ;  /* 0x00001c08041a7981 */ /* 0x000f62000c1e1900 */
[----:B--2---:R-:W-:-:S03]  /*02d0*/  FFMA R15, R15, R16, R14 ;  /* 0x000000100f0f7223 */ /* 0x004fc6000000000e */
[----:B------:R-:W2:Y:S04]  /*02e0*/  LDG.E R16, desc[UR8][R4.64] ;  /* 0x0000000804107981 */ /* 0x000ea8000c1e1900 */
[----:B------:R-:W2:Y:S01]  /*02f0*/  LDG.E R14, desc[UR8][R4.64+0x4] ;  /* 0x00000408040e7981 */ /* 0x000ea2000c1e1900 */
[----:B---3--:R-:W-:-:S03]  /*0300*/  FFMA R24, R24, R25, R15 ;  /* 0x0000001918187223 */ /* 0x008fc6000000000f */
[----:B------:R-:W3:Y:S01]  /*0310*/  LDG.E R15, desc[UR8][R2.64+0x800] ;  /* 0x00080008020f7981 */ /* 0x000ee2000c1e1900 */
[----:B----4-:R-:W-:-:S03]  /*0320*/  FFMA R25, R19, R18, R24 ;  /* 0x0000001213197223 */ /* 0x010fc60000000018 */
[----:B------:R-:W4:Y:S04]  /*0330*/  LDG.E R18, desc[UR8][R4.64+0x8] ;  /* 0x0000080804127981 */ /* 0x000f28000c1e1900 */
[----:B------:R-:W4:Y:S01]  /*0340*/  LDG.E R19, desc[UR8][R2.64+0x1000] ;  /* 0x0010000802137981 */ /* 0x000f22000c1e1900 */
[----:B-----5:R-:W-:-:S03]  /*0350*/  FFMA R25, R20, R21, R25 ;  /* 0x0000001514197223 */ /* 0x020fc60000000019 */
[----:B------:R-:W5:Y:S04]  /*0360*/  LDG.E R20, desc[UR8][R4.64+0xc] ;  /* 0x00000c0804147981 */ /* 0x000f68000c1e1900 */
[----:B------:R-:W5:Y:S01]  /*0370*/  LDG.E R21, desc[UR8][R2.64+0x1800] ;  /* 0x0018000802157981 */ /* 0x000f62000c1e1900 */
[----:B------:R-:W-:-:S03]  /*0380*/  FFMA R25, R22, R23, R25 ;  /* 0x0000001716197223 */ /* 0x000fc60000000019 */
[----:B------:R-:W5:Y:S04]  /*0390*/  LDG.E R22, desc[UR8][R4.64+0x10] ;  /* 0x0000100804167981 */ /* 0x000f68000c1e1900 */
[----:B------:R-:W5:Y:S01]  /*03a0*/  LDG.E R23, desc[UR8][R2.64+0x2000] ;  /* 0x0020000802177981 */ /* 0x000f62000c1e1900 */
[----:B------:R-:W-:-:S03]  /*03b0*/  FFMA R28, R12, R13, R25 ;  /* 0x0000000d0c1c7223 */ /* 0x000fc60000000019 */
[----:B------:R-:W5:Y:S04]  /*03c0*/  LDG.E R24, desc[UR8][R4.64+0x14] ;  /* 0x0000140804187981 */ /* 0x000f68000c1e1900 */
[----:B------:R-:W5:Y:S04]  /*03d0*/  LDG.E R25, desc[UR8][R2.64+0x2800] ;  /* 0x0028000802197981 */ /* 0x000f68000c1e1900 */
[----:B------:R0:W5:Y:S04]  /*03e0*/  LDG.E R13, desc[UR8][R4.64+0x18] ;  /* 0x00001808040d7981 */ /* 0x000168000c1e1900 */
[----:B------:R-:W5:Y:S01]  /*03f0*/  LDG.E R12, desc[UR8][R2.64+0x3000] ;  /* 0x00300008020c7981 */ /* 0x000f62000c1e1900 */
[----:B------:R-:W-:-:S04]  /*0400*/  FFMA R9, R9, R8, R28 ;  /* 0x0000000809097223 */ /* 0x000fc8000000001c */
[----:B------:R-:W-:Y:S01]  /*0410*/  FFMA R9, R10, R11, R9 ;  /* 0x0000000b0a097223 */ /* 0x000fe20000000009 */
[----:B------:R-:W-:-:S04]  /*0420*/  UIADD3 UR4, UPT, UPT, UR4, 0x10, URZ ;  /* 0x0000001004047890 */ /* 0x000fc8000fffe0ff */
[----:B------:R-:W-:Y:S01]  /*0430*/  UISETP.NE.AND UP0, UPT, UR4, 0x200, UPT ;  /* 0x000002000400788c */ /* 0x000fe2000bf05270 */
[----:B------:R-:W-:Y:S02]  /*0440*/  IADD3 R8, P0, PT, R4, 0x40, RZ ;  /* 0x0000004004087810 */ /* 0x000fe40007f1e0ff */
[----:B------:R-:W-:Y:S02]  /*0450*/  IADD3 R6, PT, PT, R6, 0x2000, RZ ;  /* 0x0000200006067810 */ /* 0x000fe40007ffe0ff */
[----:B0-----:R-:W-:Y:S01]  /*0460*/  IADD3.X R5, PT, PT, RZ, R5, RZ, P0, !PT ;  /* 0x00000005ff057210 */ /* 0x001fe200007fe4ff */
[----:B--2---:R-:W-:-:S04]  /*0470*/  FFMA R9, R16, R17, R9 ;  /* 0x0000001110097223 */ /* 0x004fc80000000009 */
[----:B---3--:R-:W-:-:S04]  /*0480*/  FFMA R9, R14, R15, R9 ;  /* 0x0000000f0e097223 */ /* 0x008fc80000000009 */
[----:B----4-:R-:W-:-:S04]  /*0490*/  FFMA R9, R18, R19, R9 ;  /* 0x0000001312097223 */ /* 0x010fc80000000009 */
[----:B-----5:R-:W-:-:S04]  /*04a0*/  FFMA R9, R20, R21, R9 ;  /* 0x0000001514097223 */ /* 0x020fc80000000009 */
[----:B------:R-:W-:-:S04]  /*04b0*/  FFMA R9, R22, R23, R9 ;  /* 0x0000001716097223 */ /* 0x000fc80000000009 */
[----:B------:R-:W-:-:S04]  /*04c0*/  FFMA R24, R24, R25, R9 ;  /* 0x0000001918187223 */ /* 0x000fc80000000009 */
[----:B------:R-:W-:-:S04]  /*04d0*/  FFMA R13, R13, R12, R24 ;  /* 0x0000000c0d0d7223 */ /* 0x000fc80000000018 */
[----:B------:R-:W-:Y:S01]  /*04e0*/  FFMA R14, R26, R27, R13 ;  /* 0x0000001b1a0e7223 */ /* 0x000fe2000000000d */
[----:B------:R-:W-:Y:S06]  /*04f0*/  BRA.U UP0, `(.L_x_0) ;  /* 0xfffffffd00187547 */ /* 0x000fec000b83ffff */
[----:B------:R-:W0:Y:S01]  /*0500*/  LDC.64 R2, c[0x0][0x390] ;  /* 0x0000e400ff027b82 */ /* 0x000e220000000a00 */
[----:B------:R-:W-:-:S05]  /*0510*/  LEA R7, R7, R0, 0x9 ;  /* 0x0000000007077211 */ /* 0x000fca00078e48ff */
[----:B0-----:R-:W-:-:S05]  /*0520*/  IMAD.WIDE R2, R7, 0x4, R2 ;  /* 0x0000000407027825 */ /* 0x001fca00078e0202 */
[----:B------:R-:W-:Y:S01]  /*0530*/  STG.E desc[UR8][R2.64], R14 ;  /* 0x0000000e02007986 */ /* 0x000fe2000c101908 */
[----:B------:R-:W-:Y:S05]  /*0540*/  EXIT ;  /* 0x000000000000794d */ /* 0x000fea0003800000 */
.L_x_1:
[----:B------:R-:W-:-:S00]  /*0550*/  BRA `(.L_x_1) ;  /* 0xfffffffc00fc7947 */ /* 0x000fc0000383ffff */
[----:B------:R-:W-:-:S00]  /*0560*/  NOP ;  /* 0x0000000000007918 */ /* 0x000fc00000000000 */
        /* <DEDUP_REMOVED lines=9> */
.L_x_2:


//--------------------- .nv.shared.reserved.0     --------------------------
	.section	.nv.shared.reserved.0,"aw",@nobits
	.weak		__nv_reservedSMEM_offset_0_alias
	.size		__nv_reservedSMEM_offset_0_alias, 0, 64
	.other		__nv_reservedSMEM_offset_0_alias,@"STO_CUDA_RESERVED_SHARED STV_DEFAULT"
__nv_reservedSMEM_offset_0_alias:
	.zero		0
	.zero		64


//--------------------- .nv.constant0._Z8MultiplyPfS_S_ --------------------------
	.section	.nv.constant0._Z8MultiplyPfS_S_,"a",@progbits
	.sectionflags	@""
	.align	4
.nv.constant0._Z8MultiplyPfS_S_:
	.zero		920


//--------------------- SYMBOLS --------------------------

	.type		.nv.reservedSmem.offset0,@object
	.size		.nv.reservedSmem.offset0,0x4
